//
// Generated by NVIDIA NVVM Compiler
//
// Compiler Build ID: CL-36424714
// Cuda compilation tools, release 13.0, V13.0.88
// Based on NVVM 20.0.0
//

.version 9.0
.target sm_100
.address_size 64

	// .globl	_Z10DistKernelPfS_i

.visible .entry _Z10DistKernelPfS_i(
	.param .u64 .ptr .align 1 _Z10DistKernelPfS_i_param_0,
	.param .u64 .ptr .align 1 _Z10DistKernelPfS_i_param_1,
	.param .u32 _Z10DistKernelPfS_i_param_2
)
{
	.reg .pred 	%p<10>;
	.reg .b32 	%r<33>;
	.reg .b32 	%f<82>;
	.reg .b64 	%rd<47>;

	ld.param.u64 	%rd12, [_Z10DistKernelPfS_i_param_0];
	ld.param.u64 	%rd11, [_Z10DistKernelPfS_i_param_1];
	ld.param.u32 	%r17, [_Z10DistKernelPfS_i_param_2];
	cvta.to.global.u64 	%rd1, %rd12;
	setp.lt.s32 	%p1, %r17, 1;
	@%p1 bra 	$L__BB0_14;
	mov.u32 	%r19, %ntid.x;
	mov.u32 	%r20, %ctaid.x;
	mov.u32 	%r21, %tid.x;
	mad.lo.s32 	%r22, %r20, %r19, %r21;
	mul.lo.s32 	%r23, %r17, %r22;
	cvt.s64.s32 	%rd2, %r23;
	and.b32  	%r1, %r17, 7;
	add.s32 	%r2, %r1, -1;
	and.b32  	%r3, %r17, 3;
	and.b32  	%r4, %r17, 2147483640;
	and.b32  	%r5, %r17, 1;
	neg.s32 	%r6, %r4;
	mul.wide.s32 	%rd13, %r23, 4;
	add.s64 	%rd4, %rd1, 16;
	add.s64 	%rd3, %rd4, %rd13;
	cvta.to.global.u64 	%rd5, %rd11;
	mov.b32 	%r28, 0;
$L__BB0_2:
	setp.lt.u32 	%p2, %r17, 8;
	mul.lo.s32 	%r8, %r28, %r17;
	mov.f32 	%f81, 0f00000000;
	mov.b32 	%r31, 0;
	@%p2 bra 	$L__BB0_5;
	mul.wide.u32 	%rd14, %r8, 4;
	add.s64 	%rd45, %rd4, %rd14;
	mov.f32 	%f81, 0f00000000;
	mov.u64 	%rd46, %rd3;
	mov.u32 	%r29, %r6;
$L__BB0_4:
	.pragma "nounroll";
	ld.global.f32 	%f16, [%rd46+-16];
	ld.global.f32 	%f17, [%rd45+-16];
	sub.f32 	%f18, %f16, %f17;
	fma.rn.f32 	%f19, %f18, %f18, %f81;
	ld.global.f32 	%f20, [%rd46+-12];
	ld.global.f32 	%f21, [%rd45+-12];
	sub.f32 	%f22, %f20, %f21;
	fma.rn.f32 	%f23, %f22, %f22, %f19;
	ld.global.f32 	%f24, [%rd46+-8];
	ld.global.f32 	%f25, [%rd45+-8];
	sub.f32 	%f26, %f24, %f25;
	fma.rn.f32 	%f27, %f26, %f26, %f23;
	ld.global.f32 	%f28, [%rd46+-4];
	ld.global.f32 	%f29, [%rd45+-4];
	sub.f32 	%f30, %f28, %f29;
	fma.rn.f32 	%f31, %f30, %f30, %f27;
	ld.global.f32 	%f32, [%rd46];
	ld.global.f32 	%f33, [%rd45];
	sub.f32 	%f34, %f32, %f33;
	fma.rn.f32 	%f35, %f34, %f34, %f31;
	ld.global.f32 	%f36, [%rd46+4];
	ld.global.f32 	%f37, [%rd45+4];
	sub.f32 	%f38, %f36, %f37;
	fma.rn.f32 	%f39, %f38, %f38, %f35;
	ld.global.f32 	%f40, [%rd46+8];
	ld.global.f32 	%f41, [%rd45+8];
	sub.f32 	%f42, %f40, %f41;
	fma.rn.f32 	%f43, %f42, %f42, %f39;
	ld.global.f32 	%f44, [%rd46+12];
	ld.global.f32 	%f45, [%rd45+12];
	sub.f32 	%f46, %f44, %f45;
	fma.rn.f32 	%f81, %f46, %f46, %f43;
	add.s32 	%r29, %r29, 8;
	add.s64 	%rd46, %rd46, 32;
	add.s64 	%rd45, %rd45, 32;
	setp.ne.s32 	%p3, %r29, 0;
	mov.u32 	%r31, %r4;
	@%p3 bra 	$L__BB0_4;
$L__BB0_5:
	setp.eq.s32 	%p4, %r1, 0;
	@%p4 bra 	$L__BB0_13;
	setp.lt.u32 	%p5, %r2, 3;
	@%p5 bra 	$L__BB0_8;
	cvt.u64.u32 	%rd15, %r31;
	add.s64 	%rd16, %rd15, %rd2;
	shl.b64 	%rd17, %rd16, 2;
	add.s64 	%rd18, %rd1, %rd17;
	ld.global.f32 	%f48, [%rd18];
	add.s32 	%r25, %r31, %r8;
	mul.wide.u32 	%rd19, %r25, 4;
	add.s64 	%rd20, %rd1, %rd19;
	ld.global.f32 	%f49, [%rd20];
	sub.f32 	%f50, %f48, %f49;
	fma.rn.f32 	%f51, %f50, %f50, %f81;
	ld.global.f32 	%f52, [%rd18+4];
	cvt.u64.u32 	%rd21, %r8;
	add.s64 	%rd22, %rd15, %rd21;
	shl.b64 	%rd23, %rd22, 2;
	add.s64 	%rd24, %rd1, %rd23;
	ld.global.f32 	%f53, [%rd24+4];
	sub.f32 	%f54, %f52, %f53;
	fma.rn.f32 	%f55, %f54, %f54, %f51;
	ld.global.f32 	%f56, [%rd18+8];
	ld.global.f32 	%f57, [%rd24+8];
	sub.f32 	%f58, %f56, %f57;
	fma.rn.f32 	%f59, %f58, %f58, %f55;
	ld.global.f32 	%f60, [%rd18+12];
	ld.global.f32 	%f61, [%rd24+12];
	sub.f32 	%f62, %f60, %f61;
	fma.rn.f32 	%f81, %f62, %f62, %f59;
	add.s32 	%r31, %r31, 4;
$L__BB0_8:
	setp.eq.s32 	%p6, %r3, 0;
	@%p6 bra 	$L__BB0_13;
	setp.eq.s32 	%p7, %r3, 1;
	@%p7 bra 	$L__BB0_11;
	cvt.u64.u32 	%rd25, %r31;
	add.s64 	%rd26, %rd25, %rd2;
	shl.b64 	%rd27, %rd26, 2;
	add.s64 	%rd28, %rd1, %rd27;
	ld.global.f32 	%f64, [%rd28];
	add.s32 	%r26, %r31, %r8;
	mul.wide.u32 	%rd29, %r26, 4;
	add.s64 	%rd30, %rd1, %rd29;
	ld.global.f32 	%f65, [%rd30];
	sub.f32 	%f66, %f64, %f65;
	fma.rn.f32 	%f67, %f66, %f66, %f81;
	ld.global.f32 	%f68, [%rd28+4];
	cvt.u64.u32 	%rd31, %r8;
	add.s64 	%rd32, %rd25, %rd31;
	shl.b64 	%rd33, %rd32, 2;
	add.s64 	%rd34, %rd1, %rd33;
	ld.global.f32 	%f69, [%rd34+4];
	sub.f32 	%f70, %f68, %f69;
	fma.rn.f32 	%f81, %f70, %f70, %f67;
	add.s32 	%r31, %r31, 2;
$L__BB0_11:
	setp.eq.s32 	%p8, %r5, 0;
	@%p8 bra 	$L__BB0_13;
	cvt.u64.u32 	%rd35, %r31;
	add.s64 	%rd36, %rd35, %rd2;
	shl.b64 	%rd37, %rd36, 2;
	add.s64 	%rd38, %rd1, %rd37;
	ld.global.f32 	%f71, [%rd38];
	add.s32 	%r27, %r31, %r8;
	mul.wide.u32 	%rd39, %r27, 4;
	add.s64 	%rd40, %rd1, %rd39;
	ld.global.f32 	%f72, [%rd40];
	sub.f32 	%f73, %f71, %f72;
	fma.rn.f32 	%f81, %f73, %f73, %f81;
$L__BB0_13:
	cvt.u64.u32 	%rd41, %r28;
	add.s64 	%rd42, %rd41, %rd2;
	shl.b64 	%rd43, %rd42, 2;
	add.s64 	%rd44, %rd5, %rd43;
	st.global.f32 	[%rd44], %f81;
	add.s32 	%r28, %r28, 1;
	setp.ne.s32 	%p9, %r28, %r17;
	@%p9 bra 	$L__BB0_2;
$L__BB0_14:
	ret;

}


// ===== COMPILED SASS (sm_100) =====

	.target	sm_100

	.elftype	@"ET_EXEC"


//--------------------- .note.nv.tkinfo           --------------------------
	.section	.note.nv.tkinfo,"",@"SHT_NOTE"
	.sectionflags	@"SHF_NOTE_NV_TKINFO"
	.tkinfo
        /*0018*/ 	.word	0x00000002
        /*0030*/ 	.string	""
        /*0030*/ 	.string	"ptxas"
        /*0030*/ 	.string	"Cuda compilation tools, release 13.0, V13.0.88"
        /*0030*/ 	.string	"Build cuda_13.0.r13.0/compiler.36424714_0"
        /*0030*/ 	.string	"-arch sm_100 -m 64 "



//--------------------- .note.nv.cuinfo           --------------------------
	.section	.note.nv.cuinfo,"",@"SHT_NOTE"
	.sectionflags	@"SHF_NOTE_NV_CUINFO"
        /*0018*/ 	.short	0x0002
        /*001a*/ 	.short	0x0064
        /*001c*/ 	.short	0x0082
	.zero		2


//--------------------- .nv.info                  --------------------------
	.section	.nv.info,"",@"SHT_CUDA_INFO"
	.align	4


	//----- nvinfo : EIATTR_REGCOUNT
	.align		4
        /*0000*/ 	.byte	0x04, 0x2f
        /*0002*/ 	.short	(.L_1 - .L_0)
	.align		4
.L_0:
        /*0004*/ 	.word	index@(_Z10DistKernelPfS_i)
        /*0008*/ 	.word	0x00000020


	//----- nvinfo : EIATTR_FRAME_SIZE
	.align		4
.L_1:
        /*000c*/ 	.byte	0x04, 0x11
        /*000e*/ 	.short	(.L_3 - .L_2)
	.align		4
.L_2:
        /*0010*/ 	.word	index@(_Z10DistKernelPfS_i)
        /*0014*/ 	.word	0x00000000


	//----- nvinfo : EIATTR_MIN_STACK_SIZE
	.align		4
.L_3:
        /*0018*/ 	.byte	0x04, 0x12
        /*001a*/ 	.short	(.L_5 - .L_4)
	.align		4
.L_4:
        /*001c*/ 	.word	index@(_Z10DistKernelPfS_i)
        /*0020*/ 	.word	0x00000000
.L_5:


//--------------------- .nv.compat                --------------------------
	.section	.nv.compat,"",@"SHT_CUDA_COMPAT_INFO"
	.align	4
        /*0000*/ 	.byte	0x02, 0x09, 0x00, 0x00, 0x02, 0x02, 0x01, 0x00, 0x02, 0x05, 0x05, 0x00, 0x03, 0x07, 0x01, 0x01
        /*0010*/ 	.byte	0x02, 0x03, 0x00, 0x00, 0x02, 0x06, 0x01, 0x00, 0x04, 0x0b, 0x08, 0x00, 0x09, 0x00, 0x00, 0x00
        /*0020*/ 	.byte	0x00, 0x00, 0x00, 0x00


//--------------------- .nv.info._Z10DistKernelPfS_i --------------------------
	.section	.nv.info._Z10DistKernelPfS_i,"",@"SHT_CUDA_INFO"
	.sectionflags	@""
	.align	4


	//----- nvinfo : EIATTR_CUDA_API_VERSION
	.align		4
        /*0000*/ 	.byte	0x04, 0x37
        /*0002*/ 	.short	(.L_7 - .L_6)
.L_6:
        /*0004*/ 	.word	0x00000082


	//----- nvinfo : EIATTR_KPARAM_INFO
	.align		4
.L_7:
        /*0008*/ 	.byte	0x04, 0x17
        /*000a*/ 	.short	(.L_9 - .L_8)
.L_8:
        /*000c*/ 	.word	0x00000000
        /*0010*/ 	.short	0x0002
        /*0012*/ 	.short	0x0010
        /*0014*/ 	.byte	0x00, 0xf0, 0x11, 0x00


	//----- nvinfo : EIATTR_KPARAM_INFO
	.align		4
.L_9:
        /*0018*/ 	.byte	0x04, 0x17
        /*001a*/ 	.short	(.L_11 - .L_10)
.L_10:
        /*001c*/ 	.word	0x00000000
        /*0020*/ 	.short	0x0001
        /*0022*/ 	.short	0x0008
        /*0024*/ 	.byte	0x00, 0xf5, 0x21, 0x00


	//----- nvinfo : EIATTR_KPARAM_INFO
	.align		4
.L_11:
        /*0028*/ 	.byte	0x04, 0x17
        /*002a*/ 	.short	(.L_13 - .L_12)
.L_12:
        /*002c*/ 	.word	0x00000000
        /*0030*/ 	.short	0x0000
        /*0032*/ 	.short	0x0000
        /*0034*/ 	.byte	0x00, 0xf5, 0x21, 0x00


	//----- nvinfo : EIATTR_SPARSE_MMA_MASK
	.align		4
.L_13:
        /*0038*/ 	.byte	0x03, 0x50
        /*003a*/ 	.short	0x0000


	//----- nvinfo : EIATTR_MAXREG_COUNT
	.align		4
        /*003c*/ 	.byte	0x03, 0x1b
        /*003e*/ 	.short	0x00ff


	//----- nvinfo : EIATTR_MERCURY_ISA_VERSION
	.align		4
        /*0040*/ 	.byte	0x03, 0x5f
        /*0042*/ 	.short	0x0101


	//----- nvinfo : EIATTR_VRC_CTA_INIT_COUNT
	.align		4
        /*0044*/ 	.byte	0x02, 0x4a
	.zero		1
	.zero		1


	//----- nvinfo : EIATTR_EXIT_INSTR_OFFSETS
	.align		4
        /*0048*/ 	.byte	0x04, 0x1c
        /*004a*/ 	.short	(.L_15 - .L_14)


	//   ....[0]....
.L_14:
        /*004c*/ 	.word	0x00000030


	//   ....[1]....
        /*0050*/ 	.word	0x000009a0


	//----- nvinfo : EIATTR_CBANK_PARAM_SIZE
	.align		4
.L_15:
        /*0054*/ 	.byte	0x03, 0x19
        /*0056*/ 	.short	0x0014


	//----- nvinfo : EIATTR_PARAM_CBANK
	.align		4
        /*0058*/ 	.byte	0x04, 0x0a
        /*005a*/ 	.short	(.L_17 - .L_16)
	.align		4
.L_16:
        /*005c*/ 	.word	index@(.nv.constant0._Z10DistKernelPfS_i)
        /*0060*/ 	.short	0x0380
        /*0062*/ 	.short	0x0014


	//----- nvinfo : EIATTR_SW_WAR
	.align		4
.L_17:
        /*0064*/ 	.byte	0x04, 0x36
        /*0066*/ 	.short	(.L_19 - .L_18)
.L_18:
        /*0068*/ 	.word	0x00000008
.L_19:


//--------------------- .nv.callgraph             --------------------------
	.section	.nv.callgraph,"",@"SHT_CUDA_CALLGRAPH"
	.align	4
	.sectionentsize	8
	.align		4
        /*0000*/ 	.word	0x00000000
	.align		4
        /*0004*/ 	.word	0xffffffff
	.align		4
        /*0008*/ 	.word	0x00000000
	.align		4
        /*000c*/ 	.word	0xfffffffe
	.align		4
        /*0010*/ 	.word	0x00000000
	.align		4
        /*0014*/ 	.word	0xfffffffd
	.align		4
        /*0018*/ 	.word	0x00000000
	.align		4
        /*001c*/ 	.word	0xfffffffc


//--------------------- .text._Z10DistKernelPfS_i --------------------------
	.section	.text._Z10DistKernelPfS_i,"ax",@progbits
	.align	128
        .global         _Z10DistKernelPfS_i
        .type           _Z10DistKernelPfS_i,@function
        .size           _Z10DistKernelPfS_i,(.L_x_7 - _Z10DistKernelPfS_i)
        .other          _Z10DistKernelPfS_i,@"STO_CUDA_ENTRY STV_DEFAULT"
_Z10DistKernelPfS_i:
.text._Z10DistKernelPfS_i:
[----:B------:R-:W-:Y:S08]  /*0000*/  LDC R1, c[0x0][0x37c] ;  /* 0x0000df00ff017b82 */ /* 0x000ff00000000800 */
[----:B------:R-:W0:Y:S02]  /*0010*/  LDC R5, c[0x0][0x390] ;  /* 0x0000e400ff057b82 */ /* 0x000e240000000800 */
[----:B0-----:R-:W-:-:S13]  /*0020*/  ISETP.GE.AND P0, PT, R5, 0x1, PT ;  /* 0x000000010500780c */ /* 0x001fda0003f06270 */
[----:B------:R-:W-:Y:S05]  /*0030*/  @!P0 EXIT ;  /* 0x000000000000894d */ /* 0x000fea0003800000 */
[----:B------:R-:W0:Y:S01]  /*0040*/  S2R R2, SR_CTAID.X ;  /* 0x0000000000027919 */ /* 0x000e220000002500 */
[----:B------:R-:W1:Y:S01]  /*0050*/  LDCU.64 UR4, c[0x0][0x380] ;  /* 0x00007000ff0477ac */ /* 0x000e620008000a00 */
[----:B------:R-:W-:Y:S01]  /*0060*/  LOP3.LUT R20, R5, 0x7, RZ, 0xc0, !PT ;  /* 0x0000000705147812 */ /* 0x000fe200078ec0ff */
[----:B------:R-:W0:Y:S01]  /*0070*/  S2R R3, SR_TID.X ;  /* 0x0000000000037919 */ /* 0x000e220000002100 */
[----:B------:R-:W0:Y:S02]  /*0080*/  LDCU UR6, c[0x0][0x360] ;  /* 0x00006c00ff0677ac */ /* 0x000e240008000800 */
[----:B------:R-:W-:-:S04]  /*0090*/  IADD3 R0, PT, PT, R20, -0x1, RZ ;  /* 0xffffffff14007810 */ /* 0x000fc80007ffe0ff */
[----:B------:R-:W-:Y:S02]  /*00a0*/  ISETP.GE.U32.AND P0, PT, R0, 0x3, PT ;  /* 0x000000030000780c */ /* 0x000fe40003f06070 */
[----:B------:R-:W-:-:S04]  /*00b0*/  LOP3.LUT R0, R5, 0x7ffffff8, RZ, 0xc0, !PT ;  /* 0x7ffffff805007812 */ /* 0x000fc800078ec0ff */
[----:B------:R-:W-:Y:S01]  /*00c0*/  IADD3 R4, PT, PT, -R0, RZ, RZ ;  /* 0x000000ff00047210 */ /* 0x000fe20007ffe1ff */
[----:B-1----:R-:W-:-:S04]  /*00d0*/  UIADD3 UR4, UP0, UPT, UR4, 0x10, URZ ;  /* 0x0000001004047890 */ /* 0x002fc8000ff1e0ff */
[----:B------:R-:W-:Y:S02]  /*00e0*/  UIADD3.X UR5, UPT, UPT, URZ, UR5, URZ, UP0, !UPT ;  /* 0x00000005ff057290 */ /* 0x000fe400087fe4ff */
[----:B------:R-:W-:-:S04]  /*00f0*/  IMAD.U32 R10, RZ, RZ, UR4 ;  /* 0x00000004ff0a7e24 */ /* 0x000fc8000f8e00ff */
[----:B------:R-:W-:Y:S01]  /*0100*/  MOV R11, UR5 ;  /* 0x00000005000b7c02 */ /* 0x000fe20008000f00 */
[----:B0-----:R-:W-:Y:S01]  /*0110*/  IMAD R2, R2, UR6, R3 ;  /* 0x0000000602027c24 */ /* 0x001fe2000f8e0203 */
[----:B------:R-:W-:Y:S01]  /*0120*/  LOP3.LUT R3, R5, 0x3, RZ, 0xc0, !PT ;  /* 0x0000000305037812 */ /* 0x000fe200078ec0ff */
[----:B------:R-:W0:Y:S02]  /*0130*/  LDCU.64 UR6, c[0x0][0x358] ;  /* 0x00006b00ff0677ac */ /* 0x000e240008000a00 */
[----:B------:R-:W-:Y:S02]  /*0140*/  IMAD R2, R2, R5, RZ ;  /* 0x0000000502027224 */ /* 0x000fe400078e02ff */
[----:B------:R-:W-:Y:S02]  /*0150*/  IMAD.MOV.U32 R5, RZ, RZ, RZ ;  /* 0x000000ffff057224 */ /* 0x000fe400078e00ff */
[----:B------:R-:W-:Y:S01]  /*0160*/  IMAD.WIDE R12, R2, 0x4, R10 ;  /* 0x00000004020c7825 */ /* 0x000fe200078e020a */
[----:B------:R-:W-:-:S07]  /*0170*/  SHF.R.S32.HI R21, RZ, 0x1f, R2 ;  /* 0x0000001fff157819 */ /* 0x000fce0000011402 */
.L_x_5:
[----:B-1----:R-:W1:Y:S01]  /*0180*/  LDC R6, c[0x0][0x390] ;  /* 0x0000e400ff067b82 */ /* 0x002e620000000800 */
[----:B------:R-:W-:Y:S02]  /*0190*/  CS2R R8, SRZ ;  /* 0x0000000000087805 */ /* 0x000fe4000001ff00 */
[----:B-1----:R-:W-:Y:S01]  /*01a0*/  ISETP.GE.U32.AND P1, PT, R6, 0x8, PT ;  /* 0x000000080600780c */ /* 0x002fe20003f26070 */
[----:B------:R-:W-:-:S12]  /*01b0*/  IMAD R7, R5, R6, RZ ;  /* 0x0000000605077224 */ /* 0x000fd800078e02ff */
[----:B------:R-:W-:Y:S05]  /*01c0*/  @!P1 BRA `(.L_x_0) ;  /* 0x0000000000b49947 */ /* 0x000fea0003800000 */
[----:B------:R-:W-:Y:S01]  /*01d0*/  IMAD.WIDE.U32 R14, R7, 0x4, R10 ;  /* 0x00000004070e7825 */ /* 0x000fe200078e000a */
[----:B------:R-:W-:Y:S02]  /*01e0*/  MOV R16, R12 ;  /* 0x0000000c00107202 */ /* 0x000fe40000000f00 */
[----:B------:R-:W-:Y:S01]  /*01f0*/  MOV R8, R4 ;  /* 0x0000000400087202 */ /* 0x000fe20000000f00 */
[----:B------:R-:W-:Y:S02]  /*0200*/  IMAD.MOV.U32 R9, RZ, RZ, RZ ;  /* 0x000000ffff097224 */ /* 0x000fe400078e00ff */
[----:B------:R-:W-:-:S07]  /*0210*/  IMAD.MOV.U32 R17, RZ, RZ, R13 ;  /* 0x000000ffff117224 */ /* 0x000fce00078e000d */
.L_x_1:
[----:B0-----:R-:W2:Y:S04]  /*0220*/  LDG.E R22, desc[UR6][R16.64+-0x10] ;  /* 0xfffff00610167981 */ /* 0x001ea8000c1e1900 */
[----:B------:R-:W2:Y:S04]  /*0230*/  LDG.E R23, desc[UR6][R14.64+-0x10] ;  /* 0xfffff0060e177981 */ /* 0x000ea8000c1e1900 */
[----:B------:R-:W3:Y:S04]  /*0240*/  LDG.E R26, desc[UR6][R16.64+-0xc] ;  /* 0xfffff406101a7981 */ /* 0x000ee8000c1e1900 */
[----:B------:R-:W3:Y:S04]  /*0250*/  LDG.E R27, desc[UR6][R14.64+-0xc] ;  /* 0xfffff4060e1b7981 */ /* 0x000ee8000c1e1900 */
[----:B------:R-:W4:Y:S04]  /*0260*/  LDG.E R18, desc[UR6][R16.64+-0x8] ;  /* 0xfffff80610127981 */ /* 0x000f28000c1e1900 */
[----:B------:R-:W4:Y:S01]  /*0270*/  LDG.E R19, desc[UR6][R14.64+-0x8] ;  /* 0xfffff8060e137981 */ /* 0x000f22000c1e1900 */
[----:B--2---:R-:W-:-:S03]  /*0280*/  FADD R24, R22, -R23 ;  /* 0x8000001716187221 */ /* 0x004fc60000000000 */
[----:B------:R-:W2:Y:S04]  /*0290*/  LDG.E R23, desc[UR6][R16.64+-0x4] ;  /* 0xfffffc0610177981 */ /* 0x000ea8000c1e1900 */
[----:B------:R-:W2:Y:S01]  /*02a0*/  LDG.E R22, desc[UR6][R14.64+-0x4] ;  /* 0xfffffc060e167981 */ /* 0x000ea2000c1e1900 */
[----:B------:R-:W-:Y:S01]  /*02b0*/  FFMA R25, R24, R24, R9 ;  /* 0x0000001818197223 */ /* 0x000fe20000000009 */
[----:B---3--:R-:W-:Y:S02]  /*02c0*/  FADD R26, R26, -R27 ;  /* 0x8000001b1a1a7221 */ /* 0x008fe40000000000 */
[----:B------:R-:W3:Y:S04]  /*02d0*/  LDG.E R9, desc[UR6][R16.64] ;  /* 0x0000000610097981 */ /* 0x000ee8000c1e1900 */
[----:B------:R-:W3:Y:S01]  /*02e0*/  LDG.E R24, desc[UR6][R14.64] ;  /* 0x000000060e187981 */ /* 0x000ee2000c1e1900 */
[----:B------:R-:W-:Y:S01]  /*02f0*/  FFMA R25, R26, R26, R25 ;  /* 0x0000001a1a197223 */ /* 0x000fe20000000019 */
[----:B----4-:R-:W-:-:S02]  /*0300*/  FADD R18, R18, -R19 ;  /* 0x8000001312127221 */ /* 0x010fc40000000000 */
[----:B------:R-:W4:Y:S02]  /*0310*/  LDG.E R19, desc[UR6][R16.64+0x4] ;  /* 0x0000040610137981 */ /* 0x000f24000c1e1900 */
[----:B------:R-:W-:Y:S02]  /*0320*/  FFMA R25, R18, R18, R25 ;  /* 0x0000001212197223 */ /* 0x000fe40000000019 */
[----:B------:R-:W4:Y:S01]  /*0330*/  LDG.E R18, desc[UR6][R14.64+0x4] ;  /* 0x000004060e127981 */ /* 0x000f22000c1e1900 */
[----:B--2---:R-:W-:-:S03]  /*0340*/  FADD R22, R23, -R22 ;  /* 0x8000001617167221 */ /* 0x004fc60000000000 */
[----:B------:R-:W2:Y:S01]  /*0350*/  LDG.E R23, desc[UR6][R16.64+0x8] ;  /* 0x0000080610177981 */ /* 0x000ea2000c1e1900 */
[----:B------:R-:W-:-:S03]  /*0360*/  FFMA R25, R22, R22, R25 ;  /* 0x0000001616197223 */ /* 0x000fc60000000019 */
[----:B------:R-:W2:Y:S01]  /*0370*/  LDG.E R22, desc[UR6][R14.64+0x8] ;  /* 0x000008060e167981 */ /* 0x000ea2000c1e1900 */
[----:B---3--:R-:W-:-:S03]  /*0380*/  FADD R26, R9, -R24 ;  /* 0x80000018091a7221 */ /* 0x008fc60000000000 */
[----:B------:R0:W3:Y:S04]  /*0390*/  LDG.E R24, desc[UR6][R16.64+0xc] ;  /* 0x00000c0610187981 */ /* 0x0000e8000c1e1900 */
[----:B------:R1:W3:Y:S01]  /*03a0*/  LDG.E R9, desc[UR6][R14.64+0xc] ;  /* 0x00000c060e097981 */ /* 0x0002e2000c1e1900 */
[----:B------:R-:W-:Y:S02]  /*03b0*/  VIADD R8, R8, 0x8 ;  /* 0x0000000808087836 */ /* 0x000fe40000000000 */
[----:B------:R-:W-:Y:S01]  /*03c0*/  FFMA R25, R26, R26, R25 ;  /* 0x0000001a1a197223 */ /* 0x000fe20000000019 */
[----:B----4-:R-:W-:Y:S02]  /*03d0*/  FADD R18, R19, -R18 ;  /* 0x8000001213127221 */ /* 0x010fe40000000000 */
[----:B------:R-:W-:-:S02]  /*03e0*/  ISETP.NE.AND P1, PT, R8, RZ, PT ;  /* 0x000000ff0800720c */ /* 0x000fc40003f25270 */
[----:B------:R-:W-:Y:S01]  /*03f0*/  FFMA R25, R18, R18, R25 ;  /* 0x0000001212197223 */ /* 0x000fe20000000019 */
[----:B0-----:R-:W-:Y:S02]  /*0400*/  IADD3 R16, P2, PT, R16, 0x20, RZ ;  /* 0x0000002010107810 */ /* 0x001fe40007f5e0ff */
[----:B-1----:R-:W-:Y:S02]  /*0410*/  IADD3 R14, P3, PT, R14, 0x20, RZ ;  /* 0x000000200e0e7810 */ /* 0x002fe40007f7e0ff */
[----:B------:R-:W-:-:S03]  /*0420*/  IADD3.X R17, PT, PT, RZ, R17, RZ, P2, !PT ;  /* 0x00000011ff117210 */ /* 0x000fc600017fe4ff */
[----:B------:R-:W-:Y:S02]  /*0430*/  IMAD.X R15, RZ, RZ, R15, P3 ;  /* 0x000000ffff0f7224 */ /* 0x000fe400018e060f */
[----:B--2---:R-:W-:-:S04]  /*0440*/  FADD R22, R23, -R22 ;  /* 0x8000001617167221 */ /* 0x004fc80000000000 */
[----:B------:R-:W-:Y:S01]  /*0450*/  FFMA R25, R22, R22, R25 ;  /* 0x0000001616197223 */ /* 0x000fe20000000019 */
[----:B---3--:R-:W-:-:S04]  /*0460*/  FADD R24, R24, -R9 ;  /* 0x8000000918187221 */ /* 0x008fc80000000000 */
[----:B------:R-:W-:Y:S01]  /*0470*/  FFMA R9, R24, R24, R25 ;  /* 0x0000001818097223 */ /* 0x000fe20000000019 */
[----:B------:R-:W-:Y:S06]  /*0480*/  @P1 BRA `(.L_x_1) ;  /* 0xfffffffc00641947 */ /* 0x000fec000383ffff */
[----:B------:R-:W-:-:S07]  /*0490*/  MOV R8, R0 ;  /* 0x0000000000087202 */ /* 0x000fce0000000f00 */
.L_x_0:
[----:B------:R-:W-:-:S13]  /*04a0*/  ISETP.NE.AND P1, PT, R20, RZ, PT ;  /* 0x000000ff1400720c */ /* 0x000fda0003f25270 */
[----:B------:R-:W-:Y:S05]  /*04b0*/  @!P1 BRA `(.L_x_2) ;  /* 0x0000000400149947 */ /* 0x000fea0003800000 */
[----:B------:R-:W-:Y:S01]  /*04c0*/  ISETP.NE.AND P1, PT, R3, RZ, PT ;  /* 0x000000ff0300720c */ /* 0x000fe20003f25270 */
[----:B------:R-:W-:-:S12]  /*04d0*/  @!P0 BRA `(.L_x_3) ;  /* 0x0000000000748947 */ /* 0x000fd80003800000 */
[----:B------:R-:W1:Y:S01]  /*04e0*/  LDC.64 R16, c[0x0][0x380] ;  /* 0x0000e000ff107b82 */ /* 0x000e620000000a00 */
[----:B------:R-:W2:Y:S01]  /*04f0*/  LDCU.64 UR4, c[0x0][0x380] ;  /* 0x00007000ff0477ac */ /* 0x000ea20008000a00 */
[-C--:B------:R-:W-:Y:S01]  /*0500*/  IADD3 R23, P3, PT, R2, R8.reuse, RZ ;  /* 0x0000000802177210 */ /* 0x080fe20007f7e0ff */
[C---:B------:R-:W-:Y:S01]  /*0510*/  IMAD.IADD R15, R7.reuse, 0x1, R8 ;  /* 0x00000001070f7824 */ /* 0x040fe200078e0208 */
[----:B------:R-:W-:Y:S02]  /*0520*/  IADD3 R19, P2, PT, R7, R8, RZ ;  /* 0x0000000807137210 */ /* 0x000fe40007f5e0ff */
[----:B------:R-:W-:Y:S02]  /*0530*/  IADD3.X R24, PT, PT, RZ, R21, RZ, P3, !PT ;  /* 0x00000015ff187210 */ /* 0x000fe40001ffe4ff */
[----:B------:R-:W-:Y:S02]  /*0540*/  IADD3.X R22, PT, PT, RZ, RZ, RZ, P2, !PT ;  /* 0x000000ffff167210 */ /* 0x000fe400017fe4ff */
[----:B--2---:R-:W-:-:S02]  /*0550*/  LEA R14, P3, R23, UR4, 0x2 ;  /* 0x00000004170e7c11 */ /* 0x004fc4000f8610ff */
[----:B------:R-:W-:Y:S01]  /*0560*/  LEA R18, P2, R19, UR4, 0x2 ;  /* 0x0000000413127c11 */ /* 0x000fe2000f8410ff */
[----:B-1----:R-:W-:Y:S01]  /*0570*/  IMAD.WIDE.U32 R16, R15, 0x4, R16 ;  /* 0x000000040f107825 */ /* 0x002fe200078e0010 */
[----:B------:R-:W-:Y:S02]  /*0580*/  LEA.HI.X R15, R23, UR5, R24, 0x2, P3 ;  /* 0x00000005170f7c11 */ /* 0x000fe400098f1418 */
[----:B------:R-:W-:-:S03]  /*0590*/  LEA.HI.X R19, R19, UR5, R22, 0x2, P2 ;  /* 0x0000000513137c11 */ /* 0x000fc600090f1416 */
[----:B0-----:R-:W2:Y:S04]  /*05a0*/  LDG.E R16, desc[UR6][R16.64] ;  /* 0x0000000610107981 */ /* 0x001ea8000c1e1900 */
[----:B------:R-:W2:Y:S04]  /*05b0*/  LDG.E R25, desc[UR6][R14.64] ;  /* 0x000000060e197981 */ /* 0x000ea8000c1e1900 */
[----:B------:R-:W3:Y:S04]  /*05c0*/  LDG.E R27, desc[UR6][R14.64+0x4] ;  /* 0x000004060e1b7981 */ /* 0x000ee8000c1e1900 */
[----:B------:R-:W3:Y:S04]  /*05d0*/  LDG.E R28, desc[UR6][R18.64+0x4] ;  /* 0x00000406121c7981 */ /* 0x000ee8000c1e1900 */
[----:B------:R-:W4:Y:S04]  /*05e0*/  LDG.E R22, desc[UR6][R14.64+0x8] ;  /* 0x000008060e167981 */ /* 0x000f28000c1e1900 */
[----:B------:R-:W4:Y:S04]  /*05f0*/  LDG.E R23, desc[UR6][R18.64+0x8] ;  /* 0x0000080612177981 */ /* 0x000f28000c1e1900 */
[----:B------:R-:W5:Y:S04]  /*0600*/  LDG.E R24, desc[UR6][R14.64+0xc] ;  /* 0x00000c060e187981 */ /* 0x000f68000c1e1900 */
[----:B------:R-:W5:Y:S01]  /*0610*/  LDG.E R29, desc[UR6][R18.64+0xc] ;  /* 0x00000c06121d7981 */ /* 0x000f62000c1e1900 */
[----:B------:R-:W-:-:S02]  /*0620*/  VIADD R8, R8, 0x4 ;  /* 0x0000000408087836 */ /* 0x000fc40000000000 */
[----:B--2---:R-:W-:-:S04]  /*0630*/  FADD R26, R25, -R16 ;  /* 0x80000010191a7221 */ /* 0x004fc80000000000 */
[----:B------:R-:W-:Y:S01]  /*0640*/  FFMA R9, R26, R26, R9 ;  /* 0x0000001a1a097223 */ /* 0x000fe20000000009 */
[----:B---3--:R-:W-:-:S04]  /*0650*/  FADD R28, R27, -R28 ;  /* 0x8000001c1b1c7221 */ /* 0x008fc80000000000 */
[----:B------:R-:W-:Y:S01]  /*0660*/  FFMA R9, R28, R28, R9 ;  /* 0x0000001c1c097223 */ /* 0x000fe20000000009 */
[----:B----4-:R-:W-:-:S04]  /*0670*/  FADD R22, R22, -R23 ;  /* 0x8000001716167221 */ /* 0x010fc80000000000 */
[----:B------:R-:W-:Y:S01]  /*0680*/  FFMA R9, R22, R22, R9 ;  /* 0x0000001616097223 */ /* 0x000fe20000000009 */
[----:B-----5:R-:W-:-:S04]  /*0690*/  FADD R24, R24, -R29 ;  /* 0x8000001d18187221 */ /* 0x020fc80000000000 */
[----:B------:R-:W-:-:S07]  /*06a0*/  FFMA R9, R24, R24, R9 ;  /* 0x0000001818097223 */ /* 0x000fce0000000009 */
.L_x_3:
[----:B------:R-:W-:Y:S05]  /*06b0*/  @!P1 BRA `(.L_x_2) ;  /* 0x0000000000949947 */ /* 0x000fea0003800000 */
[----:B------:R-:W-:Y:S02]  /*06c0*/  ISETP.NE.AND P2, PT, R3, 0x1, PT ;  /* 0x000000010300780c */ /* 0x000fe40003f45270 */
[----:B------:R-:W-:-:S11]  /*06d0*/  LOP3.LUT P1, RZ, R6, 0x1, RZ, 0xc0, !PT ;  /* 0x0000000106ff7812 */ /* 0x000fd6000782c0ff */
[----:B------:R-:W-:Y:S05]  /*06e0*/  @!P2 BRA `(.L_x_4) ;  /* 0x000000000054a947 */ /* 0x000fea0003800000 */
[----:B------:R-:W1:Y:S01]  /*06f0*/  LDC.64 R16, c[0x0][0x380] ;  /* 0x0000e000ff107b82 */ /* 0x000e620000000a00 */
[----:B------:R-:W2:Y:S01]  /*0700*/  LDCU.64 UR4, c[0x0][0x380] ;  /* 0x00007000ff0477ac */ /* 0x000ea20008000a00 */
[-C--:B------:R-:W-:Y:S02]  /*0710*/  IADD3 R15, P3, PT, R2, R8.reuse, RZ ;  /* 0x00000008020f7210 */ /* 0x080fe40007f7e0ff */
[CC--:B------:R-:W-:Y:S02]  /*0720*/  IADD3 R19, PT, PT, R7.reuse, R8.reuse, RZ ;  /* 0x0000000807137210 */ /* 0x0c0fe40007ffe0ff */
[----:B------:R-:W-:Y:S02]  /*0730*/  IADD3 R23, P2, PT, R7, R8, RZ ;  /* 0x0000000807177210 */ /* 0x000fe40007f5e0ff */
[----:B------:R-:W-:-:S03]  /*0740*/  IADD3.X R22, PT, PT, RZ, R21, RZ, P3, !PT ;  /* 0x00000015ff167210 */ /* 0x000fc60001ffe4ff */
[----:B------:R-:W-:Y:S01]  /*0750*/  IMAD.X R24, RZ, RZ, RZ, P2 ;  /* 0x000000ffff187224 */ /* 0x000fe200010e06ff */
[----:B--2---:R-:W-:Y:S02]  /*0760*/  LEA R14, P3, R15, UR4, 0x2 ;  /* 0x000000040f0e7c11 */ /* 0x004fe4000f8610ff */
[----:B------:R-:W-:Y:S02]  /*0770*/  LEA R18, P2, R23, UR4, 0x2 ;  /* 0x0000000417127c11 */ /* 0x000fe4000f8410ff */
[----:B------:R-:W-:Y:S01]  /*0780*/  LEA.HI.X R15, R15, UR5, R22, 0x2, P3 ;  /* 0x000000050f0f7c11 */ /* 0x000fe200098f1416 */
[----:B-1----:R-:W-:Y:S01]  /*0790*/  IMAD.WIDE.U32 R16, R19, 0x4, R16 ;  /* 0x0000000413107825 */ /* 0x002fe200078e0010 */
[----:B------:R-:W-:-:S03]  /*07a0*/  LEA.HI.X R19, R23, UR5, R24, 0x2, P2 ;  /* 0x0000000517137c11 */ /* 0x000fc600090f1418 */
[----:B0-----:R-:W2:Y:S04]  /*07b0*/  LDG.E R22, desc[UR6][R14.64] ;  /* 0x000000060e167981 */ /* 0x001ea8000c1e1900 */
[----:B------:R-:W2:Y:S04]  /*07c0*/  LDG.E R17, desc[UR6][R16.64] ;  /* 0x0000000610117981 */ /* 0x000ea8000c1e1900 */
[----:B------:R-:W3:Y:S04]  /*07d0*/  LDG.E R23, desc[UR6][R14.64+0x4] ;  /* 0x000004060e177981 */ /* 0x000ee8000c1e1900 */
[----:B------:R-:W3:Y:S01]  /*07e0*/  LDG.E R18, desc[UR6][R18.64+0x4] ;  /* 0x0000040612127981 */ /* 0x000ee2000c1e1900 */
[----:B------:R-:W-:Y:S01]  /*07f0*/  IADD3 R8, PT, PT, R8, 0x2, RZ ;  /* 0x0000000208087810 */ /* 0x000fe20007ffe0ff */
[----:B--2---:R-:W-:-:S04]  /*0800*/  FADD R22, R22, -R17 ;  /* 0x8000001116167221 */ /* 0x004fc80000000000 */
[----:B------:R-:W-:Y:S01]  /*0810*/  FFMA R9, R22, R22, R9 ;  /* 0x0000001616097223 */ /* 0x000fe20000000009 */
[----:B---3--:R-:W-:-:S04]  /*0820*/  FADD R24, R23, -R18 ;  /* 0x8000001217187221 */ /* 0x008fc80000000000 */
[----:B------:R-:W-:-:S07]  /*0830*/  FFMA R9, R24, R24, R9 ;  /* 0x0000001818097223 */ /* 0x000fce0000000009 */
.L_x_4:
[----:B------:R-:W-:Y:S05]  /*0840*/  @!P1 BRA `(.L_x_2) ;  /* 0x0000000000309947 */ /* 0x000fea0003800000 */
[----:B------:R-:W1:Y:S01]  /*0850*/  LDC.64 R14, c[0x0][0x380] ;  /* 0x0000e000ff0e7b82 */ /* 0x000e620000000a00 */
[----:B------:R-:W2:Y:S01]  /*0860*/  LDCU.64 UR4, c[0x0][0x380] ;  /* 0x00007000ff0477ac */ /* 0x000ea20008000a00 */
[-C--:B------:R-:W-:Y:S02]  /*0870*/  IADD3 R17, P1, PT, R2, R8.reuse, RZ ;  /* 0x0000000802117210 */ /* 0x080fe40007f3e0ff */
[----:B------:R-:W-:-:S03]  /*0880*/  IADD3 R7, PT, PT, R7, R8, RZ ;  /* 0x0000000807077210 */ /* 0x000fc60007ffe0ff */
[----:B------:R-:W-:Y:S01]  /*0890*/  IMAD.X R8, RZ, RZ, R21, P1 ;  /* 0x000000ffff087224 */ /* 0x000fe200008e0615 */
[----:B--2---:R-:W-:-:S04]  /*08a0*/  LEA R16, P1, R17, UR4, 0x2 ;  /* 0x0000000411107c11 */ /* 0x004fc8000f8210ff */
[----:B------:R-:W-:Y:S01]  /*08b0*/  LEA.HI.X R17, R17, UR5, R8, 0x2, P1 ;  /* 0x0000000511117c11 */ /* 0x000fe200088f1408 */
[----:B-1----:R-:W-:-:S04]  /*08c0*/  IMAD.WIDE.U32 R14, R7, 0x4, R14 ;  /* 0x00000004070e7825 */ /* 0x002fc800078e000e */
[----:B0-----:R-:W2:Y:S04]  /*08d0*/  LDG.E R16, desc[UR6][R16.64] ;  /* 0x0000000610107981 */ /* 0x001ea8000c1e1900 */
[----:B------:R-:W2:Y:S02]  /*08e0*/  LDG.E R15, desc[UR6][R14.64] ;  /* 0x000000060e0f7981 */ /* 0x000ea4000c1e1900 */
[----:B--2---:R-:W-:-:S04]  /*08f0*/  FADD R8, R16, -R15 ;  /* 0x8000000f10087221 */ /* 0x004fc80000000000 */
[----:B------:R-:W-:-:S07]  /*0900*/  FFMA R9, R8, R8, R9 ;  /* 0x0000000808097223 */ /* 0x000fce0000000009 */
.L_x_2:
[----:B------:R-:W1:Y:S01]  /*0910*/  LDCU.64 UR4, c[0x0][0x388] ;  /* 0x00007100ff0477ac */ /* 0x000e620008000a00 */
[----:B------:R-:W-:Y:S02]  /*0920*/  IADD3 R7, P1, PT, R2, R5, RZ ;  /* 0x0000000502077210 */ /* 0x000fe40007f3e0ff */
[----:B------:R-:W-:Y:S02]  /*0930*/  IADD3 R5, PT, PT, R5, 0x1, RZ ;  /* 0x0000000105057810 */ /* 0x000fe40007ffe0ff */
[----:B------:R-:W-:Y:S02]  /*0940*/  IADD3.X R8, PT, PT, RZ, R21, RZ, P1, !PT ;  /* 0x00000015ff087210 */ /* 0x000fe40000ffe4ff */
[----:B-1----:R-:W-:-:S04]  /*0950*/  LEA R14, P1, R7, UR4, 0x2 ;  /* 0x00000004070e7c11 */ /* 0x002fc8000f8210ff */
[----:B------:R-:W-:Y:S02]  /*0960*/  LEA.HI.X R15, R7, UR5, R8, 0x2, P1 ;  /* 0x00000005070f7c11 */ /* 0x000fe400088f1408 */
[----:B------:R-:W-:-:S03]  /*0970*/  ISETP.NE.AND P1, PT, R5, R6, PT ;  /* 0x000000060500720c */ /* 0x000fc60003f25270 */
[----:B0-----:R1:W-:Y:S10]  /*0980*/  STG.E desc[UR6][R14.64], R9 ;  /* 0x000000090e007986 */ /* 0x0013f4000c101906 */
[----:B------:R-:W-:Y:S05]  /*0990*/  @P1 BRA `(.L_x_5) ;  /* 0xfffffff400f81947 */ /* 0x000fea000383ffff */
[----:B------:R-:W-:Y:S05]  /*09a0*/  EXIT ;  /* 0x000000000000794d */ /* 0x000fea0003800000 */
.L_x_6:
[----:B------:R-:W-:-:S00]  /*09b0*/  BRA `(.L_x_6) ;  /* 0xfffffffc00fc7947 */ /* 0x000fc0000383ffff */
[----:B------:R-:W-:-:S00]  /*09c0*/  NOP ;  /* 0x0000000000007918 */ /* 0x000fc00000000000 */
        /* <DEDUP_REMOVED lines=11> */
.L_x_7:


//--------------------- .nv.shared.reserved.0     --------------------------
	.section	.nv.shared.reserved.0,"aw",@nobits
	.weak		__nv_reservedSMEM_offset_0_alias
	.size		__nv_reservedSMEM_offset_0_alias, 0, 64
	.other		__nv_reservedSMEM_offset_0_alias,@"STO_CUDA_RESERVED_SHARED STV_DEFAULT"
__nv_reservedSMEM_offset_0_alias:
	.zero		0
	.zero		64


//--------------------- .nv.constant0._Z10DistKernelPfS_i --------------------------
	.section	.nv.constant0._Z10DistKernelPfS_i,"a",@progbits
	.sectionflags	@""
	.align	4
.nv.constant0._Z10DistKernelPfS_i:
	.zero		916


//--------------------- SYMBOLS --------------------------

	.type		.nv.reservedSmem.offset0,@object
	.size		.nv.reservedSmem.offset0,0x4
